	.headerflags	@"EF_CUDA_TEXMODE_UNIFIED EF_CUDA_64BIT_ADDRESS EF_CUDA_ACCELERATORS EF_CUDA_SM90 EF_CUDA_VIRTUAL_SM(EF_CUDA_SM90)"
	.elftype	@"ET_EXEC"


//--------------------- .nv.info                  --------------------------
	.section	.nv.info,"",@"SHT_CUDA_INFO"
	.align	4


	//----- nvinfo : EIATTR_REGCOUNT
	.align		4
        /*0000*/ 	.byte	0x04, 0x2f
        /*0002*/ 	.short	(.L_1 - .L_0)
	.align		4
.L_0:
        /*0004*/ 	.word	index@(triton_poi_fused_convolution_max_pool2d_with_indices_relu_11)
        /*0008*/ 	.word	0x00000010


	//----- nvinfo : EIATTR_MIN_STACK_SIZE
	.align		4
.L_1:
        /*000c*/ 	.byte	0x04, 0x12
        /*000e*/ 	.short	(.L_3 - .L_2)
	.align		4
.L_2:
        /*0010*/ 	.word	index@(triton_poi_fused_convolution_max_pool2d_with_indices_relu_11)
        /*0014*/ 	.word	0x00000000


	//----- nvinfo : EIATTR_FRAME_SIZE
	.align		4
.L_3:
        /*0018*/ 	.byte	0x04, 0x11
        /*001a*/ 	.short	(.L_5 - .L_4)
	.align		4
.L_4:
        /*001c*/ 	.word	index@(triton_poi_fused_convolution_max_pool2d_with_indices_relu_11)
        /*0020*/ 	.word	0x00000000


	//----- nvinfo : EIATTR_MIN_STACK_SIZE
	.align		4
.L_5:
        /*0024*/ 	.byte	0x04, 0x12
        /*0026*/ 	.short	(.L_7 - .L_6)
	.align		4
.L_6:
        /*0028*/ 	.word	index@(triton_poi_fused_convolution_max_pool2d_with_indices_relu_11)
        /*002c*/ 	.word	0x00000000
.L_7:


//--------------------- .nv.info.triton_poi_fused_convolution_max_pool2d_with_indices_relu_11 --------------------------
	.section	.nv.info.triton_poi_fused_convolution_max_pool2d_with_indices_relu_11,"",@"SHT_CUDA_INFO"
	.sectionflags	@""
	.align	4


	//----- nvinfo : EIATTR_CUDA_API_VERSION
	.align		4
        /*0000*/ 	.byte	0x04, 0x37
        /*0002*/ 	.short	(.L_9 - .L_8)
.L_8:
        /*0004*/ 	.word	0x0000007c


	//----- nvinfo : EIATTR_KPARAM_INFO
	.align		4
.L_9:
        /*0008*/ 	.byte	0x04, 0x17
        /*000a*/ 	.short	(.L_11 - .L_10)
.L_10:
        /*000c*/ 	.word	0x00000000
        /*0010*/ 	.short	0x0002
        /*0012*/ 	.short	0x0010
        /*0014*/ 	.byte	0x00, 0xf0, 0x11, 0x00


	//----- nvinfo : EIATTR_KPARAM_INFO
	.align		4
.L_11:
        /*0018*/ 	.byte	0x04, 0x17
        /*001a*/ 	.short	(.L_13 - .L_12)
.L_12:
        /*001c*/ 	.word	0x00000000
        /*0020*/ 	.short	0x0001
        /*0022*/ 	.short	0x0008
        /*0024*/ 	.byte	0x00, 0xf4, 0x21, 0x00


	//----- nvinfo : EIATTR_KPARAM_INFO
	.align		4
.L_13:
        /*0028*/ 	.byte	0x04, 0x17
        /*002a*/ 	.short	(.L_15 - .L_14)
.L_14:
        /*002c*/ 	.word	0x00000000
        /*0030*/ 	.short	0x0000
        /*0032*/ 	.short	0x0000
        /*0034*/ 	.byte	0x00, 0xf4, 0x21, 0x00


	//----- nvinfo : EIATTR_SPARSE_MMA_MASK
	.align		4
.L_15:
        /*0038*/ 	.byte	0x03, 0x50
        /*003a*/ 	.short	0x0000


	//----- nvinfo : EIATTR_MAXREG_COUNT
	.align		4
        /*003c*/ 	.byte	0x03, 0x1b
        /*003e*/ 	.short	0x00ff


	//----- nvinfo : EIATTR_EXIT_INSTR_OFFSETS
	.align		4
        /*0040*/ 	.byte	0x04, 0x1c
        /*0042*/ 	.short	(.L_17 - .L_16)


	//   ....[0]....
.L_16:
        /*0044*/ 	.word	0x00000360


	//----- nvinfo : EIATTR_REQNTID
	.align		4
.L_17:
        /*0048*/ 	.byte	0x04, 0x10
        /*004a*/ 	.short	(.L_19 - .L_18)
.L_18:
        /*004c*/ 	.word	0x00000100
        /*0050*/ 	.word	0x00000001
        /*0054*/ 	.word	0x00000001


	//----- nvinfo : EIATTR_CBANK_PARAM_SIZE
	.align		4
.L_19:
        /*0058*/ 	.byte	0x03, 0x19
        /*005a*/ 	.short	0x0014


	//----- nvinfo : EIATTR_PARAM_CBANK
	.align		4
        /*005c*/ 	.byte	0x04, 0x0a
        /*005e*/ 	.short	(.L_21 - .L_20)
	.align		4
.L_20:
        /*0060*/ 	.word	index@(.nv.constant0.triton_poi_fused_convolution_max_pool2d_with_indices_relu_11)
        /*0064*/ 	.short	0x0210
        /*0066*/ 	.short	0x0014


	//----- nvinfo : EIATTR_SW_WAR
	.align		4
.L_21:
        /*0068*/ 	.byte	0x04, 0x36
        /*006a*/ 	.short	(.L_23 - .L_22)
.L_22:
        /*006c*/ 	.word	0x00000008
.L_23:


//--------------------- .nv.callgraph             --------------------------
	.section	.nv.callgraph,"",@"SHT_CUDA_CALLGRAPH"
	.align	4
	.sectionentsize	8
	.align		4
        /*0000*/ 	.word	0x00000000
	.align		4
        /*0004*/ 	.word	0xffffffff
	.align		4
        /*0008*/ 	.word	0x00000000
	.align		4
        /*000c*/ 	.word	0xfffffffe
	.align		4
        /*0010*/ 	.word	0x00000000
	.align		4
        /*0014*/ 	.word	0xfffffffd
	.align		4
        /*0018*/ 	.word	0x00000000
	.align		4
        /*001c*/ 	.word	0xfffffffc


//--------------------- .text.triton_poi_fused_convolution_max_pool2d_with_indices_relu_11 --------------------------
	.section	.text.triton_poi_fused_convolution_max_pool2d_with_indices_relu_11,"ax",@progbits
	.align	128
        .global         triton_poi_fused_convolution_max_pool2d_with_indices_relu_11
        .type           triton_poi_fused_convolution_max_pool2d_with_indices_relu_11,@function
        .size           triton_poi_fused_convolution_max_pool2d_with_indices_relu_11,(.L_x_1 - triton_poi_fused_convolution_max_pool2d_with_indices_relu_11)
        .other          triton_poi_fused_convolution_max_pool2d_with_indices_relu_11,@"STO_CUDA_ENTRY STV_DEFAULT"
triton_poi_fused_convolution_max_pool2d_with_indices_relu_11:
.text.triton_poi_fused_convolution_max_pool2d_with_indices_relu_11:
[----:B------:R-:W-:Y:S01]  /*0000*/  LDC R1, c[0x0][0x28] ;  /* 0x00000a00ff017b82 */ /* 0x000fe20000000800 */
[----:B------:R-:W1:Y:S01]  /*0010*/  S2R R0, SR_TID.X ;  /* 0x0000000000007919 */ /* 0x000e620000002100 */
[----:B------:R-:W-:Y:S01]  /*0020*/  ULDC.64 UR4, c[0x0][0x208] ;  /* 0x0000820000047ab9 */ /* 0x000fe20000000a00 */
[----:B------:R-:W2:Y:S01]  /*0030*/  S2R R3, SR_CTAID.X ;  /* 0x0000000000037919 */ /* 0x000ea20000002500 */
[----:B-1----:R-:W-:Y:S01]  /*0040*/  IMAD.SHL.U32 R0, R0, 0x2, RZ ;  /* 0x0000000200007824 */ /* 0x002fe200078e00ff */
[----:B--2---:R-:W-:-:S04]  /*0050*/  SHF.R.S32.HI R5, RZ, 0x16, R3 ;  /* 0x00000016ff057819 */ /* 0x004fc80000011403 */
[----:B------:R-:W-:Y:S02]  /*0060*/  LOP3.LUT R0, R0, 0x1fe, RZ, 0xc0, !PT ;  /* 0x000001fe00007812 */ /* 0x000fe400078ec0ff */
[----:B------:R-:W-:-:S03]  /*0070*/  SGXT R5, R5, 0x1 ;  /* 0x000000010505781a */ /* 0x000fc60000000200 */
[----:B------:R-:W-:-:S05]  /*0080*/  IMAD R0, R3, 0x200, R0 ;  /* 0x0000020003007824 */ /* 0x000fca00078e0200 */
[----:B------:R-:W-:Y:S02]  /*0090*/  SHF.R.S32.HI R3, RZ, 0x1f, R0 ;  /* 0x0000001fff037819 */ /* 0x000fe40000011400 */
[-C--:B------:R-:W-:Y:S02]  /*00a0*/  LEA.HI R6, R5, R0.reuse, RZ, 0xb ;  /* 0x0000000005067211 */ /* 0x080fe400078f58ff */
[----:B------:R-:W-:Y:S02]  /*00b0*/  LEA.HI R4, R3, R0, RZ, 0x6 ;  /* 0x0000000003047211 */ /* 0x000fe400078f30ff */
[----:B------:R-:W1:Y:S01]  /*00c0*/  LDC.64 R2, c[0x0][0x210] ;  /* 0x00008400ff027b82 */ /* 0x000e620000000a00 */
[----:B------:R-:W-:Y:S01]  /*00d0*/  IMAD.SHL.U32 R7, R6, 0x4, RZ ;  /* 0x0000000406077824 */ /* 0x000fe200078e00ff */
[----:B------:R-:W-:-:S04]  /*00e0*/  SHF.R.S32.HI R5, RZ, 0x6, R4 ;  /* 0x00000006ff057819 */ /* 0x000fc80000011404 */
[----:B------:R-:W-:Y:S02]  /*00f0*/  LEA.HI R6, R5, R5, RZ, 0x5 ;  /* 0x0000000505067211 */ /* 0x000fe400078f28ff */
[----:B------:R-:W-:Y:S02]  /*0100*/  LOP3.LUT R8, R7, 0xffffe000, RZ, 0xc0, !PT ;  /* 0xffffe00007087812 */ /* 0x000fe400078ec0ff */
[----:B------:R-:W-:Y:S02]  /*0110*/  LOP3.LUT R7, R4, 0xffffffc0, RZ, 0xc0, !PT ;  /* 0xffffffc004077812 */ /* 0x000fe400078ec0ff */
[----:B------:R-:W-:Y:S02]  /*0120*/  LOP3.LUT R6, R6, 0x1ffffe0, RZ, 0xc0, !PT ;  /* 0x01ffffe006067812 */ /* 0x000fe400078ec0ff */
[----:B------:R-:W-:-:S03]  /*0130*/  IADD3 R7, R8, R0, -R7 ;  /* 0x0000000008077210 */ /* 0x000fc60007ffe807 */
[----:B------:R-:W-:-:S04]  /*0140*/  IMAD.IADD R6, R5, 0x1, -R6 ;  /* 0x0000000105067824 */ /* 0x000fc800078e0a06 */
[----:B------:R-:W-:-:S04]  /*0150*/  IMAD R11, R6, 0x80, R7 ;  /* 0x00000080060b7824 */ /* 0x000fc800078e0207 */
[C---:B------:R-:W-:Y:S02]  /*0160*/  VIADD R7, R11.reuse, 0x40 ;  /* 0x000000400b077836 */ /* 0x040fe40000000000 */
[----:B-1----:R-:W-:-:S04]  /*0170*/  IMAD.WIDE R4, R11, 0x4, R2 ;  /* 0x000000040b047825 */ /* 0x002fc800078e0202 */
[--C-:B------:R-:W-:Y:S02]  /*0180*/  IMAD.WIDE R6, R7, 0x4, R2.reuse ;  /* 0x0000000407067825 */ /* 0x100fe400078e0202 */
[----:B------:R-:W2:Y:S02]  /*0190*/  LDG.E.64 R4, desc[UR4][R4.64] ;  /* 0x0000000404047981 */ /* 0x000ea4000c1e1b00 */
[----:B------:R-:W-:Y:S02]  /*01a0*/  VIADD R9, R11, 0x1000 ;  /* 0x000010000b097836 */ /* 0x000fe40000000000 */
[----:B------:R-:W2:Y:S02]  /*01b0*/  LDG.E.64 R6, desc[UR4][R6.64] ;  /* 0x0000000406067981 */ /* 0x000ea4000c1e1b00 */
[----:B------:R-:W-:-:S04]  /*01c0*/  IMAD.WIDE R8, R9, 0x4, R2 ;  /* 0x0000000409087825 */ /* 0x000fc800078e0202 */
[----:B------:R-:W-:Y:S02]  /*01d0*/  VIADD R11, R11, 0x1040 ;  /* 0x000010400b0b7836 */ /* 0x000fe40000000000 */
[----:B------:R-:W3:Y:S02]  /*01e0*/  LDG.E.64 R8, desc[UR4][R8.64] ;  /* 0x0000000408087981 */ /* 0x000ee4000c1e1b00 */
[----:B------:R-:W-:Y:S02]  /*01f0*/  IMAD.WIDE R2, R11, 0x4, R2 ;  /* 0x000000040b027825 */ /* 0x000fe400078e0202 */
[----:B------:R-:W1:Y:S03]  /*0200*/  LDC.64 R10, c[0x0][0x218] ;  /* 0x00008600ff0a7b82 */ /* 0x000e660000000a00 */
[----:B------:R1:W4:Y:S02]  /*0210*/  LDG.E.64 R12, desc[UR4][R2.64] ;  /* 0x00000004020c7981 */ /* 0x000324000c1e1b00 */
[----:B-1----:R-:W-:Y:S01]  /*0220*/  IMAD.WIDE R2, R0, 0x4, R10 ;  /* 0x0000000400027825 */ /* 0x002fe200078e020a */
[----:B--2---:R-:W-:-:S02]  /*0230*/  FSETP.GT.AND P2, PT, R6, R4, PT ;  /* 0x000000040600720b */ /* 0x004fc40003f44000 */
[C---:B------:R-:W-:Y:S02]  /*0240*/  FSETP.GT.AND P3, PT, R7.reuse, R5, PT ;  /* 0x000000050700720b */ /* 0x040fe40003f64000 */
[----:B------:R-:W-:Y:S02]  /*0250*/  FSETP.NAN.AND P4, PT, R6, R6, PT ;  /* 0x000000060600720b */ /* 0x000fe40003f88000 */
[----:B------:R-:W-:Y:S02]  /*0260*/  FSETP.NAN.AND P5, PT, R7, R7, PT ;  /* 0x000000070700720b */ /* 0x000fe40003fa8000 */
[----:B---3--:R-:W-:Y:S02]  /*0270*/  FSETP.NAN.AND P0, PT, R8, R8, PT ;  /* 0x000000080800720b */ /* 0x008fe40003f08000 */
[----:B------:R-:W-:-:S03]  /*0280*/  FSETP.NAN.AND P1, PT, R9, R9, PT ;  /* 0x000000090900720b */ /* 0x000fc60003f28000 */
[----:B------:R-:W-:Y:S02]  /*0290*/  @!P2 FSEL R6, R6, R4, P4 ;  /* 0x000000040606a208 */ /* 0x000fe40002000000 */
[----:B------:R-:W-:Y:S02]  /*02a0*/  @!P3 FSEL R7, R7, R5, P5 ;  /* 0x000000050707b208 */ /* 0x000fe40002800000 */
[----:B----4-:R-:W-:Y:S02]  /*02b0*/  FSETP.NAN.AND P2, PT, R12, R12, PT ;  /* 0x0000000c0c00720b */ /* 0x010fe40003f48000 */
[----:B------:R-:W-:Y:S02]  /*02c0*/  FSETP.NAN.AND P3, PT, R13, R13, PT ;  /* 0x0000000d0d00720b */ /* 0x000fe40003f68000 */
[----:B------:R-:W-:Y:S02]  /*02d0*/  FSETP.GEU.AND P4, PT, R6, R8, PT ;  /* 0x000000080600720b */ /* 0x000fe40003f8e000 */
[----:B------:R-:W-:-:S02]  /*02e0*/  FSETP.GEU.AND P5, PT, R7, R9, PT ;  /* 0x000000090700720b */ /* 0x000fc40003fae000 */
[----:B------:R-:W-:Y:S02]  /*02f0*/  @!P0 FSEL R8, R8, R6, !P4 ;  /* 0x0000000608088208 */ /* 0x000fe40006000000 */
[----:B------:R-:W-:Y:S02]  /*0300*/  @!P1 FSEL R9, R9, R7, !P5 ;  /* 0x0000000709099208 */ /* 0x000fe40006800000 */
[----:B------:R-:W-:Y:S02]  /*0310*/  FSETP.GEU.AND P0, PT, R8, R12, PT ;  /* 0x0000000c0800720b */ /* 0x000fe40003f0e000 */
[----:B------:R-:W-:Y:S02]  /*0320*/  FSETP.GEU.AND P1, PT, R9, R13, PT ;  /* 0x0000000d0900720b */ /* 0x000fe40003f2e000 */
[----:B------:R-:W-:Y:S02]  /*0330*/  @!P2 SEL R12, R12, R8, !P0 ;  /* 0x000000080c0ca207 */ /* 0x000fe40004000000 */
[----:B------:R-:W-:-:S05]  /*0340*/  @!P3 SEL R13, R13, R9, !P1 ;  /* 0x000000090d0db207 */ /* 0x000fca0004800000 */
[----:B------:R-:W-:Y:S01]  /*0350*/  STG.E.64 desc[UR4][R2.64], R12 ;  /* 0x0000000c02007986 */ /* 0x000fe2000c101b04 */
[----:B------:R-:W-:Y:S05]  /*0360*/  EXIT ;  /* 0x000000000000794d */ /* 0x000fea0003800000 */
.L_x_0:
[----:B------:R-:W-:-:S00]  /*0370*/  BRA `(.L_x_0) ;  /* 0xfffffffc00fc7947 */ /* 0x000fc0000383ffff */
[----:B------:R-:W-:-:S00]  /*0380*/  NOP ;  /* 0x0000000000007918 */ /* 0x000fc00000000000 */
[----:B------:R-:W-:-:S00]  /*0390*/  NOP ;  /* 0x0000000000007918 */ /* 0x000fc00000000000 */
[----:B------:R-:W-:-:S00]  /*03a0*/  NOP ;  /* 0x0000000000007918 */ /* 0x000fc00000000000 */
[----:B------:R-:W-:-:S00]  /*03b0*/  NOP ;  /* 0x0000000000007918 */ /* 0x000fc00000000000 */
[----:B------:R-:W-:-:S00]  /*03c0*/  NOP ;  /* 0x0000000000007918 */ /* 0x000fc00000000000 */
[----:B------:R-:W-:-:S00]  /*03d0*/  NOP ;  /* 0x0000000000007918 */ /* 0x000fc00000000000 */
[----:B------:R-:W-:-:S00]  /*03e0*/  NOP ;  /* 0x0000000000007918 */ /* 0x000fc00000000000 */
[----:B------:R-:W-:-:S00]  /*03f0*/  NOP ;  /* 0x0000000000007918 */ /* 0x000fc00000000000 */
.L_x_1:


//--------------------- .nv.constant0.triton_poi_fused_convolution_max_pool2d_with_indices_relu_11 --------------------------
	.section	.nv.constant0.triton_poi_fused_convolution_max_pool2d_with_indices_relu_11,"a",@progbits
	.sectionflags	@""
	.align	4
.nv.constant0.triton_poi_fused_convolution_max_pool2d_with_indices_relu_11:
	.zero		548
